//
// Generated by NVIDIA NVVM Compiler
//
// Compiler Build ID: CL-36424714
// Cuda compilation tools, release 13.0, V13.0.88
// Based on NVVM 20.0.0
//

.version 9.0
.target sm_100
.address_size 64

	// .globl	_Z21intraBlockMergeSharedPimii
.extern .shared .align 16 .b8 sharedData[];

.visible .entry _Z21intraBlockMergeSharedPimii(
	.param .u64 .ptr .align 1 _Z21intraBlockMergeSharedPimii_param_0,
	.param .u64 _Z21intraBlockMergeSharedPimii_param_1,
	.param .u32 _Z21intraBlockMergeSharedPimii_param_2,
	.param .u32 _Z21intraBlockMergeSharedPimii_param_3
)
{
	.reg .pred 	%p<9>;
	.reg .b32 	%r<25>;
	.reg .b64 	%rd<7>;

	ld.param.u64 	%rd3, [_Z21intraBlockMergeSharedPimii_param_0];
	ld.param.u64 	%rd4, [_Z21intraBlockMergeSharedPimii_param_1];
	ld.param.u32 	%r10, [_Z21intraBlockMergeSharedPimii_param_2];
	ld.param.u32 	%r24, [_Z21intraBlockMergeSharedPimii_param_3];
	mov.u32 	%r1, %tid.x;
	mov.u32 	%r12, %ctaid.x;
	mov.u32 	%r13, %ntid.x;
	mad.lo.s32 	%r14, %r12, %r13, %r1;
	cvt.s64.s32 	%rd1, %r14;
	setp.le.u64 	%p2, %rd4, %rd1;
	@%p2 bra 	$L__BB0_8;
	cvt.u32.u64 	%r15, %rd1;
	cvta.to.global.u64 	%rd5, %rd3;
	shl.b64 	%rd6, %rd1, 2;
	add.s64 	%rd2, %rd5, %rd6;
	ld.global.u32 	%r16, [%rd2];
	shl.b32 	%r17, %r1, 2;
	mov.u32 	%r18, sharedData;
	add.s32 	%r2, %r18, %r17;
	st.shared.u32 	[%r2], %r16;
	bar.sync 	0;
	not.b32 	%r19, %r15;
	shr.u32 	%r3, %r19, %r10;
	setp.lt.s32 	%p3, %r24, 1;
	@%p3 bra 	$L__BB0_7;
	and.b32  	%r20, %r3, 1;
	setp.eq.b32 	%p1, %r20, 1;
$L__BB0_3:
	mov.u32 	%r4, %r24;
	xor.b32  	%r5, %r4, %r1;
	setp.le.s32 	%p4, %r5, %r1;
	@%p4 bra 	$L__BB0_6;
	ld.shared.u32 	%r6, [%r2];
	shl.b32 	%r21, %r5, 2;
	add.s32 	%r7, %r18, %r21;
	ld.shared.u32 	%r8, [%r7];
	setp.le.s32 	%p5, %r6, %r8;
	xor.pred  	%p6, %p5, %p1;
	not.pred 	%p7, %p6;
	@%p7 bra 	$L__BB0_6;
	st.shared.u32 	[%r2], %r8;
	st.shared.u32 	[%r7], %r6;
$L__BB0_6:
	bar.sync 	0;
	shr.u32 	%r24, %r4, 1;
	setp.gt.u32 	%p8, %r4, 1;
	@%p8 bra 	$L__BB0_3;
$L__BB0_7:
	ld.shared.u32 	%r23, [%r2];
	st.global.u32 	[%rd2], %r23;
$L__BB0_8:
	ret;

}
	// .globl	_Z13compareSwapV0Pimii
.visible .entry _Z13compareSwapV0Pimii(
	.param .u64 .ptr .align 1 _Z13compareSwapV0Pimii_param_0,
	.param .u64 _Z13compareSwapV0Pimii_param_1,
	.param .u32 _Z13compareSwapV0Pimii_param_2,
	.param .u32 _Z13compareSwapV0Pimii_param_3
)
{
	.reg .pred 	%p<8>;
	.reg .b32 	%r<14>;
	.reg .b64 	%rd<9>;

	ld.param.u64 	%rd4, [_Z13compareSwapV0Pimii_param_0];
	ld.param.u64 	%rd5, [_Z13compareSwapV0Pimii_param_1];
	ld.param.u32 	%r4, [_Z13compareSwapV0Pimii_param_2];
	ld.param.u32 	%r5, [_Z13compareSwapV0Pimii_param_3];
	mov.u32 	%r6, %tid.x;
	mov.u32 	%r7, %ctaid.x;
	mov.u32 	%r8, %ntid.x;
	mad.lo.s32 	%r9, %r7, %r8, %r6;
	xor.b32  	%r1, %r5, %r9;
	cvt.s64.s32 	%rd1, %r9;
	setp.le.u64 	%p1, %rd5, %rd1;
	setp.le.s32 	%p2, %r1, %r9;
	or.pred  	%p3, %p1, %p2;
	@%p3 bra 	$L__BB1_3;
	cvt.u32.u64 	%r10, %rd1;
	cvta.to.global.u64 	%rd6, %rd4;
	not.b32 	%r11, %r10;
	shr.u32 	%r12, %r11, %r4;
	shl.b64 	%rd7, %rd1, 2;
	add.s64 	%rd2, %rd6, %rd7;
	ld.global.u32 	%r2, [%rd2];
	mul.wide.s32 	%rd8, %r1, 4;
	add.s64 	%rd3, %rd6, %rd8;
	ld.global.u32 	%r3, [%rd3];
	and.b32  	%r13, %r12, 1;
	setp.eq.b32 	%p4, %r13, 1;
	setp.le.s32 	%p5, %r2, %r3;
	xor.pred  	%p6, %p5, %p4;
	not.pred 	%p7, %p6;
	@%p7 bra 	$L__BB1_3;
	st.global.u32 	[%rd2], %r3;
	st.global.u32 	[%rd3], %r2;
$L__BB1_3:
	ret;

}
	// .globl	_Z20intraBlockSortSharedPimi
.visible .entry _Z20intraBlockSortSharedPimi(
	.param .u64 .ptr .align 1 _Z20intraBlockSortSharedPimi_param_0,
	.param .u64 _Z20intraBlockSortSharedPimi_param_1,
	.param .u32 _Z20intraBlockSortSharedPimi_param_2
)
{
	.reg .pred 	%p<11>;
	.reg .b32 	%r<31>;
	.reg .b64 	%rd<7>;

	ld.param.u64 	%rd3, [_Z20intraBlockSortSharedPimi_param_0];
	ld.param.u64 	%rd4, [_Z20intraBlockSortSharedPimi_param_1];
	ld.param.u32 	%r14, [_Z20intraBlockSortSharedPimi_param_2];
	mov.u32 	%r1, %tid.x;
	mov.u32 	%r15, %ctaid.x;
	mov.u32 	%r16, %ntid.x;
	mad.lo.s32 	%r17, %r15, %r16, %r1;
	cvt.s64.s32 	%rd1, %r17;
	setp.le.u64 	%p2, %rd4, %rd1;
	@%p2 bra 	$L__BB2_11;
	cvta.to.global.u64 	%rd5, %rd3;
	shl.b64 	%rd6, %rd1, 2;
	add.s64 	%rd2, %rd5, %rd6;
	ld.global.u32 	%r18, [%rd2];
	shl.b32 	%r19, %r1, 2;
	mov.u32 	%r20, sharedData;
	add.s32 	%r2, %r20, %r19;
	st.shared.u32 	[%r2], %r18;
	bar.sync 	0;
	setp.lt.s32 	%p3, %r14, 1;
	@%p3 bra 	$L__BB2_10;
	cvt.u32.u64 	%r22, %rd1;
	not.b32 	%r3, %r22;
	mov.b32 	%r29, 1;
$L__BB2_3:
	add.s32 	%r5, %r29, -1;
	setp.eq.s32 	%p4, %r5, 31;
	@%p4 bra 	$L__BB2_9;
	mov.b32 	%r23, 1;
	shl.b32 	%r30, %r23, %r5;
	shr.u32 	%r24, %r3, %r29;
	and.b32  	%r25, %r24, 1;
	setp.eq.b32 	%p1, %r25, 1;
$L__BB2_5:
	mov.u32 	%r7, %r30;
	xor.b32  	%r8, %r7, %r1;
	setp.le.s32 	%p5, %r8, %r1;
	@%p5 bra 	$L__BB2_8;
	ld.shared.u32 	%r9, [%r2];
	shl.b32 	%r26, %r8, 2;
	add.s32 	%r10, %r20, %r26;
	ld.shared.u32 	%r11, [%r10];
	setp.le.s32 	%p6, %r9, %r11;
	xor.pred  	%p7, %p6, %p1;
	not.pred 	%p8, %p7;
	@%p8 bra 	$L__BB2_8;
	st.shared.u32 	[%r2], %r11;
	st.shared.u32 	[%r10], %r9;
$L__BB2_8:
	bar.sync 	0;
	shr.u32 	%r30, %r7, 1;
	setp.gt.u32 	%p9, %r7, 1;
	@%p9 bra 	$L__BB2_5;
$L__BB2_9:
	add.s32 	%r13, %r29, 1;
	setp.ne.s32 	%p10, %r29, %r14;
	mov.u32 	%r29, %r13;
	@%p10 bra 	$L__BB2_3;
$L__BB2_10:
	ld.shared.u32 	%r28, [%r2];
	st.global.u32 	[%rd2], %r28;
$L__BB2_11:
	ret;

}


// ===== COMPILED SASS (sm_100) =====

	.target	sm_100

	.elftype	@"ET_EXEC"


//--------------------- .note.nv.tkinfo           --------------------------
	.section	.note.nv.tkinfo,"",@"SHT_NOTE"
	.sectionflags	@"SHF_NOTE_NV_TKINFO"
	.tkinfo
        /*0018*/ 	.word	0x00000002
        /*0030*/ 	.string	""
        /*0030*/ 	.string	"ptxas"
        /*0030*/ 	.string	"Cuda compilation tools, release 13.0, V13.0.88"
        /*0030*/ 	.string	"Build cuda_13.0.r13.0/compiler.36424714_0"
        /*0030*/ 	.string	"-arch sm_100 -m 64 "



//--------------------- .note.nv.cuinfo           --------------------------
	.section	.note.nv.cuinfo,"",@"SHT_NOTE"
	.sectionflags	@"SHF_NOTE_NV_CUINFO"
        /*0018*/ 	.short	0x0002
        /*001a*/ 	.short	0x0064
        /*001c*/ 	.short	0x0082
	.zero		2


//--------------------- .nv.info                  --------------------------
	.section	.nv.info,"",@"SHT_CUDA_INFO"
	.align	4


	//----- nvinfo : EIATTR_REGCOUNT
	.align		4
        /*0000*/ 	.byte	0x04, 0x2f
        /*0002*/ 	.short	(.L_1 - .L_0)
	.align		4
.L_0:
        /*0004*/ 	.word	index@(_Z21intraBlockMergeSharedPimii)
        /*0008*/ 	.word	0x0000000a


	//----- nvinfo : EIATTR_FRAME_SIZE
	.align		4
.L_1:
        /*000c*/ 	.byte	0x04, 0x11
        /*000e*/ 	.short	(.L_3 - .L_2)
	.align		4
.L_2:
        /*0010*/ 	.word	index@(_Z21intraBlockMergeSharedPimii)
        /*0014*/ 	.word	0x00000000


	//----- nvinfo : EIATTR_REGCOUNT
	.align		4
.L_3:
        /*0018*/ 	.byte	0x04, 0x2f
        /*001a*/ 	.short	(.L_5 - .L_4)
	.align		4
.L_4:
        /*001c*/ 	.word	index@(_Z13compareSwapV0Pimii)
        /*0020*/ 	.word	0x0000000a


	//----- nvinfo : EIATTR_FRAME_SIZE
	.align		4
.L_5:
        /*0024*/ 	.byte	0x04, 0x11
        /*0026*/ 	.short	(.L_7 - .L_6)
	.align		4
.L_6:
        /*0028*/ 	.word	index@(_Z13compareSwapV0Pimii)
        /*002c*/ 	.word	0x00000000


	//----- nvinfo : EIATTR_REGCOUNT
	.align		4
.L_7:
        /*0030*/ 	.byte	0x04, 0x2f
        /*0032*/ 	.short	(.L_9 - .L_8)
	.align		4
.L_8:
        /*0034*/ 	.word	index@(_Z20intraBlockSortSharedPimi)
        /*0038*/ 	.word	0x0000000b


	//----- nvinfo : EIATTR_FRAME_SIZE
	.align		4
.L_9:
        /*003c*/ 	.byte	0x04, 0x11
        /*003e*/ 	.short	(.L_11 - .L_10)
	.align		4
.L_10:
        /*0040*/ 	.word	index@(_Z20intraBlockSortSharedPimi)
        /*0044*/ 	.word	0x00000000


	//----- nvinfo : EIATTR_MIN_STACK_SIZE
	.align		4
.L_11:
        /*0048*/ 	.byte	0x04, 0x12
        /*004a*/ 	.short	(.L_13 - .L_12)
	.align		4
.L_12:
        /*004c*/ 	.word	index@(_Z20intraBlockSortSharedPimi)
        /*0050*/ 	.word	0x00000000


	//----- nvinfo : EIATTR_MIN_STACK_SIZE
	.align		4
.L_13:
        /*0054*/ 	.byte	0x04, 0x12
        /*0056*/ 	.short	(.L_15 - .L_14)
	.align		4
.L_14:
        /*0058*/ 	.word	index@(_Z13compareSwapV0Pimii)
        /*005c*/ 	.word	0x00000000


	//----- nvinfo : EIATTR_MIN_STACK_SIZE
	.align		4
.L_15:
        /*0060*/ 	.byte	0x04, 0x12
        /*0062*/ 	.short	(.L_17 - .L_16)
	.align		4
.L_16:
        /*0064*/ 	.word	index@(_Z21intraBlockMergeSharedPimii)
        /*0068*/ 	.word	0x00000000
.L_17:


//--------------------- .nv.compat                --------------------------
	.section	.nv.compat,"",@"SHT_CUDA_COMPAT_INFO"
	.align	4
        /*0000*/ 	.byte	0x02, 0x09, 0x00, 0x00, 0x02, 0x02, 0x01, 0x00, 0x02, 0x05, 0x05, 0x00, 0x03, 0x07, 0x01, 0x01
        /*0010*/ 	.byte	0x02, 0x03, 0x00, 0x00, 0x02, 0x06, 0x01, 0x00, 0x04, 0x0b, 0x08, 0x00, 0x09, 0x00, 0x00, 0x00
        /*0020*/ 	.byte	0x00, 0x00, 0x00, 0x00


//--------------------- .nv.info._Z20intraBlockSortSharedPimi --------------------------
	.section	.nv.info._Z20intraBlockSortSharedPimi,"",@"SHT_CUDA_INFO"
	.sectionflags	@""
	.align	4


	//----- nvinfo : EIATTR_CUDA_API_VERSION
	.align		4
        /*0000*/ 	.byte	0x04, 0x37
        /*0002*/ 	.short	(.L_19 - .L_18)
.L_18:
        /*0004*/ 	.word	0x00000082


	//----- nvinfo : EIATTR_KPARAM_INFO
	.align		4
.L_19:
        /*0008*/ 	.byte	0x04, 0x17
        /*000a*/ 	.short	(.L_21 - .L_20)
.L_20:
        /*000c*/ 	.word	0x00000000
        /*0010*/ 	.short	0x0002
        /*0012*/ 	.short	0x0010
        /*0014*/ 	.byte	0x00, 0xf0, 0x11, 0x00


	//----- nvinfo : EIATTR_KPARAM_INFO
	.align		4
.L_21:
        /*0018*/ 	.byte	0x04, 0x17
        /*001a*/ 	.short	(.L_23 - .L_22)
.L_22:
        /*001c*/ 	.word	0x00000000
        /*0020*/ 	.short	0x0001
        /*0022*/ 	.short	0x0008
        /*0024*/ 	.byte	0x00, 0xf0, 0x21, 0x00


	//----- nvinfo : EIATTR_KPARAM_INFO
	.align		4
.L_23:
        /*0028*/ 	.byte	0x04, 0x17
        /*002a*/ 	.short	(.L_25 - .L_24)
.L_24:
        /*002c*/ 	.word	0x00000000
        /*0030*/ 	.short	0x0000
        /*0032*/ 	.short	0x0000
        /*0034*/ 	.byte	0x00, 0xf5, 0x21, 0x00


	//----- nvinfo : EIATTR_SPARSE_MMA_MASK
	.align		4
.L_25:
        /*0038*/ 	.byte	0x03, 0x50
        /*003a*/ 	.short	0x0000


	//----- nvinfo : EIATTR_MAXREG_COUNT
	.align		4
        /*003c*/ 	.byte	0x03, 0x1b
        /*003e*/ 	.short	0x00ff


	//----- nvinfo : EIATTR_NUM_BARRIERS
	.align		4
        /*0040*/ 	.byte	0x02, 0x4c
        /*0042*/ 	.byte	0x01
	.zero		1


	//----- nvinfo : EIATTR_MERCURY_ISA_VERSION
	.align		4
        /*0044*/ 	.byte	0x03, 0x5f
        /*0046*/ 	.short	0x0101


	//----- nvinfo : EIATTR_VRC_CTA_INIT_COUNT
	.align		4
        /*0048*/ 	.byte	0x02, 0x4a
	.zero		1
	.zero		1


	//----- nvinfo : EIATTR_EXIT_INSTR_OFFSETS
	.align		4
        /*004c*/ 	.byte	0x04, 0x1c
        /*004e*/ 	.short	(.L_27 - .L_26)


	//   ....[0]....
.L_26:
        /*0050*/ 	.word	0x00000090


	//   ....[1]....
        /*0054*/ 	.word	0x00000390


	//----- nvinfo : EIATTR_CRS_STACK_SIZE
	.align		4
.L_27:
        /*0058*/ 	.byte	0x04, 0x1e
        /*005a*/ 	.short	(.L_29 - .L_28)
.L_28:
        /*005c*/ 	.word	0x00000000


	//----- nvinfo : EIATTR_CBANK_PARAM_SIZE
	.align		4
.L_29:
        /*0060*/ 	.byte	0x03, 0x19
        /*0062*/ 	.short	0x0014


	//----- nvinfo : EIATTR_PARAM_CBANK
	.align		4
        /*0064*/ 	.byte	0x04, 0x0a
        /*0066*/ 	.short	(.L_31 - .L_30)
	.align		4
.L_30:
        /*0068*/ 	.word	index@(.nv.constant0._Z20intraBlockSortSharedPimi)
        /*006c*/ 	.short	0x0380
        /*006e*/ 	.short	0x0014


	//----- nvinfo : EIATTR_SW_WAR
	.align		4
.L_31:
        /*0070*/ 	.byte	0x04, 0x36
        /*0072*/ 	.short	(.L_33 - .L_32)
.L_32:
        /*0074*/ 	.word	0x00000008
.L_33:


//--------------------- .nv.info._Z13compareSwapV0Pimii --------------------------
	.section	.nv.info._Z13compareSwapV0Pimii,"",@"SHT_CUDA_INFO"
	.sectionflags	@""
	.align	4


	//----- nvinfo : EIATTR_CUDA_API_VERSION
	.align		4
        /*0000*/ 	.byte	0x04, 0x37
        /*0002*/ 	.short	(.L_35 - .L_34)
.L_34:
        /*0004*/ 	.word	0x00000082


	//----- nvinfo : EIATTR_KPARAM_INFO
	.align		4
.L_35:
        /*0008*/ 	.byte	0x04, 0x17
        /*000a*/ 	.short	(.L_37 - .L_36)
.L_36:
        /*000c*/ 	.word	0x00000000
        /*0010*/ 	.short	0x0003
        /*0012*/ 	.short	0x0014
        /*0014*/ 	.byte	0x00, 0xf0, 0x11, 0x00


	//----- nvinfo : EIATTR_KPARAM_INFO
	.align		4
.L_37:
        /*0018*/ 	.byte	0x04, 0x17
        /*001a*/ 	.short	(.L_39 - .L_38)
.L_38:
        /*001c*/ 	.word	0x00000000
        /*0020*/ 	.short	0x0002
        /*0022*/ 	.short	0x0010
        /*0024*/ 	.byte	0x00, 0xf0, 0x11, 0x00


	//----- nvinfo : EIATTR_KPARAM_INFO
	.align		4
.L_39:
        /*0028*/ 	.byte	0x04, 0x17
        /*002a*/ 	.short	(.L_41 - .L_40)
.L_40:
        /*002c*/ 	.word	0x00000000
        /*0030*/ 	.short	0x0001
        /*0032*/ 	.short	0x0008
        /*0034*/ 	.byte	0x00, 0xf0, 0x21, 0x00


	//----- nvinfo : EIATTR_KPARAM_INFO
	.align		4
.L_41:
        /*0038*/ 	.byte	0x04, 0x17
        /*003a*/ 	.short	(.L_43 - .L_42)
.L_42:
        /*003c*/ 	.word	0x00000000
        /*0040*/ 	.short	0x0000
        /*0042*/ 	.short	0x0000
        /*0044*/ 	.byte	0x00, 0xf5, 0x21, 0x00


	//----- nvinfo : EIATTR_SPARSE_MMA_MASK
	.align		4
.L_43:
        /*0048*/ 	.byte	0x03, 0x50
        /*004a*/ 	.short	0x0000


	//----- nvinfo : EIATTR_MAXREG_COUNT
	.align		4
        /*004c*/ 	.byte	0x03, 0x1b
        /*004e*/ 	.short	0x00ff


	//----- nvinfo : EIATTR_MERCURY_ISA_VERSION
	.align		4
        /*0050*/ 	.byte	0x03, 0x5f
        /*0052*/ 	.short	0x0101


	//----- nvinfo : EIATTR_VRC_CTA_INIT_COUNT
	.align		4
        /*0054*/ 	.byte	0x02, 0x4a
	.zero		1
	.zero		1


	//----- nvinfo : EIATTR_EXIT_INSTR_OFFSETS
	.align		4
        /*0058*/ 	.byte	0x04, 0x1c
        /*005a*/ 	.short	(.L_45 - .L_44)


	//   ....[0]....
.L_44:
        /*005c*/ 	.word	0x000000c0


	//   ....[1]....
        /*0060*/ 	.word	0x000001b0


	//   ....[2]....
        /*0064*/ 	.word	0x000001e0


	//----- nvinfo : EIATTR_CBANK_PARAM_SIZE
	.align		4
.L_45:
        /*0068*/ 	.byte	0x03, 0x19
        /*006a*/ 	.short	0x0018


	//----- nvinfo : EIATTR_PARAM_CBANK
	.align		4
        /*006c*/ 	.byte	0x04, 0x0a
        /*006e*/ 	.short	(.L_47 - .L_46)
	.align		4
.L_46:
        /*0070*/ 	.word	index@(.nv.constant0._Z13compareSwapV0Pimii)
        /*0074*/ 	.short	0x0380
        /*0076*/ 	.short	0x0018


	//----- nvinfo : EIATTR_SW_WAR
	.align		4
.L_47:
        /*0078*/ 	.byte	0x04, 0x36
        /*007a*/ 	.short	(.L_49 - .L_48)
.L_48:
        /*007c*/ 	.word	0x00000008
.L_49:


//--------------------- .nv.info._Z21intraBlockMergeSharedPimii --------------------------
	.section	.nv.info._Z21intraBlockMergeSharedPimii,"",@"SHT_CUDA_INFO"
	.sectionflags	@""
	.align	4


	//----- nvinfo : EIATTR_CUDA_API_VERSION
	.align		4
        /*0000*/ 	.byte	0x04, 0x37
        /*0002*/ 	.short	(.L_51 - .L_50)
.L_50:
        /*0004*/ 	.word	0x00000082


	//----- nvinfo : EIATTR_KPARAM_INFO
	.align		4
.L_51:
        /*0008*/ 	.byte	0x04, 0x17
        /*000a*/ 	.short	(.L_53 - .L_52)
.L_52:
        /*000c*/ 	.word	0x00000000
        /*0010*/ 	.short	0x0003
        /*0012*/ 	.short	0x0014
        /*0014*/ 	.byte	0x00, 0xf0, 0x11, 0x00


	//----- nvinfo : EIATTR_KPARAM_INFO
	.align		4
.L_53:
        /*0018*/ 	.byte	0x04, 0x17
        /*001a*/ 	.short	(.L_55 - .L_54)
.L_54:
        /*001c*/ 	.word	0x00000000
        /*0020*/ 	.short	0x0002
        /*0022*/ 	.short	0x0010
        /*0024*/ 	.byte	0x00, 0xf0, 0x11, 0x00


	//----- nvinfo : EIATTR_KPARAM_INFO
	.align		4
.L_55:
        /*0028*/ 	.byte	0x04, 0x17
        /*002a*/ 	.short	(.L_57 - .L_56)
.L_56:
        /*002c*/ 	.word	0x00000000
        /*0030*/ 	.short	0x0001
        /*0032*/ 	.short	0x0008
        /*0034*/ 	.byte	0x00, 0xf0, 0x21, 0x00


	//----- nvinfo : EIATTR_KPARAM_INFO
	.align		4
.L_57:
        /*0038*/ 	.byte	0x04, 0x17
        /*003a*/ 	.short	(.L_59 - .L_58)
.L_58:
        /*003c*/ 	.word	0x00000000
        /*0040*/ 	.short	0x0000
        /*0042*/ 	.short	0x0000
        /*0044*/ 	.byte	0x00, 0xf5, 0x21, 0x00


	//----- nvinfo : EIATTR_SPARSE_MMA_MASK
	.align		4
.L_59:
        /*0048*/ 	.byte	0x03, 0x50
        /*004a*/ 	.short	0x0000


	//----- nvinfo : EIATTR_MAXREG_COUNT
	.align		4
        /*004c*/ 	.byte	0x03, 0x1b
        /*004e*/ 	.short	0x00ff


	//----- nvinfo : EIATTR_NUM_BARRIERS
	.align		4
        /*0050*/ 	.byte	0x02, 0x4c
        /*0052*/ 	.byte	0x01
	.zero		1


	//----- nvinfo : EIATTR_MERCURY_ISA_VERSION
	.align		4
        /*0054*/ 	.byte	0x03, 0x5f
        /*0056*/ 	.short	0x0101


	//----- nvinfo : EIATTR_VRC_CTA_INIT_COUNT
	.align		4
        /*0058*/ 	.byte	0x02, 0x4a
	.zero		1
	.zero		1


	//----- nvinfo : EIATTR_EXIT_INSTR_OFFSETS
	.align		4
        /*005c*/ 	.byte	0x04, 0x1c
        /*005e*/ 	.short	(.L_61 - .L_60)


	//   ....[0]....
.L_60:
        /*0060*/ 	.word	0x000000a0


	//   ....[1]....
        /*0064*/ 	.word	0x000002f0


	//----- nvinfo : EIATTR_CRS_STACK_SIZE
	.align		4
.L_61:
        /*0068*/ 	.byte	0x04, 0x1e
        /*006a*/ 	.short	(.L_63 - .L_62)
.L_62:
        /*006c*/ 	.word	0x00000000


	//----- nvinfo : EIATTR_CBANK_PARAM_SIZE
	.align		4
.L_63:
        /*0070*/ 	.byte	0x03, 0x19
        /*0072*/ 	.short	0x0018


	//----- nvinfo : EIATTR_PARAM_CBANK
	.align		4
        /*0074*/ 	.byte	0x04, 0x0a
        /*0076*/ 	.short	(.L_65 - .L_64)
	.align		4
.L_64:
        /*0078*/ 	.word	index@(.nv.constant0._Z21intraBlockMergeSharedPimii)
        /*007c*/ 	.short	0x0380
        /*007e*/ 	.short	0x0018


	//----- nvinfo : EIATTR_SW_WAR
	.align		4
.L_65:
        /*0080*/ 	.byte	0x04, 0x36
        /*0082*/ 	.short	(.L_67 - .L_66)
.L_66:
        /*0084*/ 	.word	0x00000008
.L_67:


//--------------------- .nv.callgraph             --------------------------
	.section	.nv.callgraph,"",@"SHT_CUDA_CALLGRAPH"
	.align	4
	.sectionentsize	8
	.align		4
        /*0000*/ 	.word	0x00000000
	.align		4
        /*0004*/ 	.word	0xffffffff
	.align		4
        /*0008*/ 	.word	0x00000000
	.align		4
        /*000c*/ 	.word	0xfffffffe
	.align		4
        /*0010*/ 	.word	0x00000000
	.align		4
        /*0014*/ 	.word	0xfffffffd
	.align		4
        /*0018*/ 	.word	0x00000000
	.align		4
        /*001c*/ 	.word	0xfffffffc


//--------------------- .text._Z20intraBlockSortSharedPimi --------------------------
	.section	.text._Z20intraBlockSortSharedPimi,"ax",@progbits
	.align	128
        .global         _Z20intraBlockSortSharedPimi
        .type           _Z20intraBlockSortSharedPimi,@function
        .size           _Z20intraBlockSortSharedPimi,(.L_x_13 - _Z20intraBlockSortSharedPimi)
        .other          _Z20intraBlockSortSharedPimi,@"STO_CUDA_ENTRY STV_DEFAULT"
_Z20intraBlockSortSharedPimi:
.text._Z20intraBlockSortSharedPimi:
[----:B------:R-:W-:Y:S01]  /*0000*/  LDC R1, c[0x0][0x37c] ;  /* 0x0000df00ff017b82 */ /* 0x000fe20000000800 */
[----:B------:R-:W0:Y:S07]  /*0010*/  S2R R6, SR_TID.X ;  /* 0x0000000000067919 */ /* 0x000e2e0000002100 */
[----:B------:R-:W0:Y:S01]  /*0020*/  S2UR UR4, SR_CTAID.X ;  /* 0x00000000000479c3 */ /* 0x000e220000002500 */
[----:B------:R-:W1:Y:S07]  /*0030*/  LDCU.64 UR6, c[0x0][0x388] ;  /* 0x00007100ff0677ac */ /* 0x000e6e0008000a00 */
[----:B------:R-:W0:Y:S02]  /*0040*/  LDC R3, c[0x0][0x360] ;  /* 0x0000d800ff037b82 */ /* 0x000e240000000800 */
[----:B0-----:R-:W-:-:S05]  /*0050*/  IMAD R0, R3, UR4, R6 ;  /* 0x0000000403007c24 */ /* 0x001fca000f8e0206 */
[----:B-1----:R-:W-:Y:S02]  /*0060*/  ISETP.GE.U32.AND P0, PT, R0, UR6, PT ;  /* 0x0000000600007c0c */ /* 0x002fe4000bf06070 */
[----:B------:R-:W-:-:S04]  /*0070*/  SHF.R.S32.HI R3, RZ, 0x1f, R0 ;  /* 0x0000001fff037819 */ /* 0x000fc80000011400 */
[----:B------:R-:W-:-:S13]  /*0080*/  ISETP.GE.U32.AND.EX P0, PT, R3, UR7, PT, P0 ;  /* 0x0000000703007c0c */ /* 0x000fda000bf06100 */
[----:B------:R-:W-:Y:S05]  /*0090*/  @P0 EXIT ;  /* 0x000000000000094d */ /* 0x000fea0003800000 */
[----:B------:R-:W0:Y:S01]  /*00a0*/  LDCU.64 UR4, c[0x0][0x380] ;  /* 0x00007000ff0477ac */ /* 0x000e220008000a00 */
[----:B------:R-:W1:Y:S01]  /*00b0*/  LDCU.64 UR8, c[0x0][0x358] ;  /* 0x00006b00ff0877ac */ /* 0x000e620008000a00 */
[----:B0-----:R-:W-:-:S04]  /*00c0*/  LEA R2, P0, R0, UR4, 0x2 ;  /* 0x0000000400027c11 */ /* 0x001fc8000f8010ff */
[----:B------:R-:W-:-:S05]  /*00d0*/  LEA.HI.X R3, R0, UR5, R3, 0x2, P0 ;  /* 0x0000000500037c11 */ /* 0x000fca00080f1403 */
[----:B-1----:R-:W2:Y:S01]  /*00e0*/  LDG.E R4, desc[UR8][R2.64] ;  /* 0x0000000802047981 */ /* 0x002ea2000c1e1900 */
[----:B------:R-:W0:Y:S01]  /*00f0*/  S2UR UR5, SR_CgaCtaId ;  /* 0x00000000000579c3 */ /* 0x000e220000008800 */
[----:B------:R-:W-:Y:S02]  /*0100*/  UMOV UR4, 0x400 ;  /* 0x0000040000047882 */ /* 0x000fe40000000000 */
[----:B0-----:R-:W-:Y:S01]  /*0110*/  ULEA UR4, UR5, UR4, 0x18 ;  /* 0x0000000405047291 */ /* 0x001fe2000f8ec0ff */
[----:B------:R-:W0:Y:S05]  /*0120*/  LDCU UR5, c[0x0][0x390] ;  /* 0x00007200ff0577ac */ /* 0x000e2a0008000800 */
[----:B------:R-:W-:Y:S01]  /*0130*/  LEA R5, R6, UR4, 0x2 ;  /* 0x0000000406057c11 */ /* 0x000fe2000f8e10ff */
[----:B0-----:R-:W-:-:S04]  /*0140*/  UISETP.GE.AND UP0, UPT, UR5, 0x1, UPT ;  /* 0x000000010500788c */ /* 0x001fc8000bf06270 */
[----:B--2---:R0:W-:Y:S01]  /*0150*/  STS [R5], R4 ;  /* 0x0000000405007388 */ /* 0x0041e20000000800 */
[----:B------:R-:W-:Y:S06]  /*0160*/  BAR.SYNC.DEFER_BLOCKING 0x0 ;  /* 0x0000000000007b1d */ /* 0x000fec0000010000 */
[----:B------:R-:W-:Y:S05]  /*0170*/  BRA.U !UP0, `(.L_x_0) ;  /* 0x00000001087c7547 */ /* 0x000fea000b800000 */
[----:B------:R-:W-:Y:S01]  /*0180*/  LOP3.LUT R0, RZ, R0, RZ, 0x33, !PT ;  /* 0x00000000ff007212 */ /* 0x000fe200078e33ff */
[----:B------:R-:W-:-:S06]  /*0190*/  UMOV UR5, 0x1 ;  /* 0x0000000100057882 */ /* 0x000fcc0000000000 */
.L_x_5:
[----:B------:R-:W-:-:S04]  /*01a0*/  UIADD3 UR7, UPT, UPT, UR5, -0x1, URZ ;  /* 0xffffffff05077890 */ /* 0x000fc8000fffe0ff */
[----:B------:R-:W-:-:S09]  /*01b0*/  UISETP.NE.AND UP0, UPT, UR7, 0x1f, UPT ;  /* 0x0000001f0700788c */ /* 0x000fd2000bf05270 */
[----:B0-----:R-:W-:Y:S05]  /*01c0*/  BRA.U !UP0, `(.L_x_1) ;  /* 0x0000000108547547 */ /* 0x001fea000b800000 */
[----:B0-----:R-:W-:Y:S01]  /*01d0*/  SHF.R.U32.HI R4, RZ, UR5, R0 ;  /* 0x00000005ff047c19 */ /* 0x001fe20008011600 */
[----:B------:R-:W-:Y:S02]  /*01e0*/  UMOV UR6, 0x1 ;  /* 0x0000000100067882 */ /* 0x000fe40000000000 */
[----:B------:R-:W-:Y:S01]  /*01f0*/  USHF.L.U32 UR6, UR6, UR7, URZ ;  /* 0x0000000706067299 */ /* 0x000fe200080006ff */
[----:B------:R-:W-:-:S04]  /*0200*/  LOP3.LUT R4, R4, 0x1, RZ, 0xc0, !PT ;  /* 0x0000000104047812 */ /* 0x000fc800078ec0ff */
[----:B------:R-:W-:-:S13]  /*0210*/  ISETP.NE.U32.AND P0, PT, R4, 0x1, PT ;  /* 0x000000010400780c */ /* 0x000fda0003f05070 */
.L_x_4:
[----:B0-----:R-:W-:Y:S01]  /*0220*/  LOP3.LUT R7, R6, UR6, RZ, 0x3c, !PT ;  /* 0x0000000606077c12 */ /* 0x001fe2000f8e3cff */
[----:B------:R-:W-:Y:S03]  /*0230*/  BSSY.RECONVERGENT B0, `(.L_x_2) ;  /* 0x0000009000007945 */ /* 0x000fe60003800200 */
[----:B------:R-:W-:-:S13]  /*0240*/  ISETP.GT.AND P1, PT, R7, R6, PT ;  /* 0x000000060700720c */ /* 0x000fda0003f24270 */
[----:B------:R-:W-:Y:S05]  /*0250*/  @!P1 BRA `(.L_x_3) ;  /* 0x0000000000189947 */ /* 0x000fea0003800000 */
[----:B------:R-:W-:Y:S01]  /*0260*/  LEA R7, R7, UR4, 0x2 ;  /* 0x0000000407077c11 */ /* 0x000fe2000f8e10ff */
[----:B------:R-:W-:Y:S04]  /*0270*/  LDS R4, [R5] ;  /* 0x0000000005047984 */ /* 0x000fe80000000800 */
[----:B------:R-:W0:Y:S02]  /*0280*/  LDS R8, [R7] ;  /* 0x0000000007087984 */ /* 0x000e240000000800 */
[----:B0-----:R-:W-:-:S13]  /*0290*/  ISETP.LE.XOR P1, PT, R4, R8, !P0 ;  /* 0x000000080400720c */ /* 0x001fda0004723a70 */
[----:B------:R0:W-:Y:S04]  /*02a0*/  @P1 STS [R5], R8 ;  /* 0x0000000805001388 */ /* 0x0001e80000000800 */
[----:B------:R0:W-:Y:S02]  /*02b0*/  @P1 STS [R7], R4 ;  /* 0x0000000407001388 */ /* 0x0001e40000000800 */
.L_x_3:
[----:B------:R-:W-:Y:S05]  /*02c0*/  BSYNC.RECONVERGENT B0 ;  /* 0x0000000000007941 */ /* 0x000fea0003800200 */
.L_x_2:
[----:B------:R-:W-:Y:S01]  /*02d0*/  BAR.SYNC.DEFER_BLOCKING 0x0 ;  /* 0x0000000000007b1d */ /* 0x000fe20000010000 */
[----:B------:R-:W-:Y:S02]  /*02e0*/  UISETP.GT.U32.AND UP0, UPT, UR6, 0x1, UPT ;  /* 0x000000010600788c */ /* 0x000fe4000bf04070 */
[----:B------:R-:W-:-:S07]  /*02f0*/  USHF.R.U32.HI UR7, URZ, 0x1, UR6 ;  /* 0x00000001ff077899 */ /* 0x000fce0008011606 */
[----:B------:R-:W-:Y:S01]  /*0300*/  UMOV UR6, UR7 ;  /* 0x0000000700067c82 */ /* 0x000fe20008000000 */
[----:B------:R-:W-:Y:S05]  /*0310*/  BRA.U UP0, `(.L_x_4) ;  /* 0xfffffffd00c07547 */ /* 0x000fea000b83ffff */
.L_x_1:
[----:B------:R-:W1:Y:S01]  /*0320*/  LDCU UR7, c[0x0][0x390] ;  /* 0x00007200ff0777ac */ /* 0x000e620008000800 */
[----:B------:R-:W-:Y:S02]  /*0330*/  UIADD3 UR6, UPT, UPT, UR5, 0x1, URZ ;  /* 0x0000000105067890 */ /* 0x000fe4000fffe0ff */
[----:B-1----:R-:W-:-:S05]  /*0340*/  UISETP.NE.AND UP0, UPT, UR5, UR7, UPT ;  /* 0x000000070500728c */ /* 0x002fca000bf05270 */
[----:B------:R-:W-:-:S04]  /*0350*/  UMOV UR5, UR6 ;  /* 0x0000000600057c82 */ /* 0x000fc80008000000 */
[----:B------:R-:W-:Y:S05]  /*0360*/  BRA.U UP0, `(.L_x_5) ;  /* 0xfffffffd008c7547 */ /* 0x000fea000b83ffff */
.L_x_0:
[----:B0-----:R-:W0:Y:S04]  /*0370*/  LDS R5, [R5] ;  /* 0x0000000005057984 */ /* 0x001e280000000800 */
[----:B0-----:R-:W-:Y:S01]  /*0380*/  STG.E desc[UR8][R2.64], R5 ;  /* 0x0000000502007986 */ /* 0x001fe2000c101908 */
[----:B------:R-:W-:Y:S05]  /*0390*/  EXIT ;  /* 0x000000000000794d */ /* 0x000fea0003800000 */
.L_x_6:
[----:B------:R-:W-:-:S00]  /*03a0*/  BRA `(.L_x_6) ;  /* 0xfffffffc00fc7947 */ /* 0x000fc0000383ffff */
[----:B------:R-:W-:-:S00]  /*03b0*/  NOP ;  /* 0x0000000000007918 */ /* 0x000fc00000000000 */
        /* <DEDUP_REMOVED lines=12> */
.L_x_13:


//--------------------- .text._Z13compareSwapV0Pimii --------------------------
	.section	.text._Z13compareSwapV0Pimii,"ax",@progbits
	.align	128
        .global         _Z13compareSwapV0Pimii
        .type           _Z13compareSwapV0Pimii,@function
        .size           _Z13compareSwapV0Pimii,(.L_x_14 - _Z13compareSwapV0Pimii)
        .other          _Z13compareSwapV0Pimii,@"STO_CUDA_ENTRY STV_DEFAULT"
_Z13compareSwapV0Pimii:
.text._Z13compareSwapV0Pimii:
[----:B------:R-:W-:Y:S01]  /*0000*/  LDC R1, c[0x0][0x37c] ;  /* 0x0000df00ff017b82 */ /* 0x000fe20000000800 */
[----:B------:R-:W0:Y:S07]  /*0010*/  S2R R0, SR_TID.X ;  /* 0x0000000000007919 */ /* 0x000e2e0000002100 */
[----:B------:R-:W0:Y:S01]  /*0020*/  S2UR UR4, SR_CTAID.X ;  /* 0x00000000000479c3 */ /* 0x000e220000002500 */
[----:B------:R-:W1:Y:S01]  /*0030*/  LDCU UR5, c[0x0][0x394] ;  /* 0x00007280ff0577ac */ /* 0x000e620008000800 */
[----:B------:R-:W2:Y:S06]  /*0040*/  LDCU.64 UR6, c[0x0][0x388] ;  /* 0x00007100ff0677ac */ /* 0x000eac0008000a00 */
[----:B------:R-:W0:Y:S02]  /*0050*/  LDC R3, c[0x0][0x360] ;  /* 0x0000d800ff037b82 */ /* 0x000e240000000800 */
[----:B0-----:R-:W-:-:S05]  /*0060*/  IMAD R0, R3, UR4, R0 ;  /* 0x0000000403007c24 */ /* 0x001fca000f8e0200 */
[C---:B-1----:R-:W-:Y:S02]  /*0070*/  LOP3.LUT R3, R0.reuse, UR5, RZ, 0x3c, !PT ;  /* 0x0000000500037c12 */ /* 0x042fe4000f8e3cff */
[----:B--2---:R-:W-:Y:S02]  /*0080*/  ISETP.GE.U32.AND P1, PT, R0, UR6, PT ;  /* 0x0000000600007c0c */ /* 0x004fe4000bf26070 */
[----:B------:R-:W-:Y:S02]  /*0090*/  SHF.R.S32.HI R7, RZ, 0x1f, R0 ;  /* 0x0000001fff077819 */ /* 0x000fe40000011400 */
[----:B------:R-:W-:-:S04]  /*00a0*/  ISETP.GT.AND P0, PT, R3, R0, PT ;  /* 0x000000000300720c */ /* 0x000fc80003f04270 */
[----:B------:R-:W-:-:S13]  /*00b0*/  ISETP.GE.U32.OR.EX P0, PT, R7, UR7, !P0, P1 ;  /* 0x0000000707007c0c */ /* 0x000fda000c706510 */
[----:B------:R-:W-:Y:S05]  /*00c0*/  @P0 EXIT ;  /* 0x000000000000094d */ /* 0x000fea0003800000 */
[----:B------:R-:W0:Y:S01]  /*00d0*/  LDC.64 R4, c[0x0][0x380] ;  /* 0x0000e000ff047b82 */ /* 0x000e220000000a00 */
[----:B------:R-:W1:Y:S01]  /*00e0*/  LDCU.64 UR6, c[0x0][0x380] ;  /* 0x00007000ff0677ac */ /* 0x000e620008000a00 */
[----:B------:R-:W2:Y:S01]  /*00f0*/  LDCU.64 UR4, c[0x0][0x358] ;  /* 0x00006b00ff0477ac */ /* 0x000ea20008000a00 */
[C---:B-1----:R-:W-:Y:S01]  /*0100*/  LEA R2, P0, R0.reuse, UR6, 0x2 ;  /* 0x0000000600027c11 */ /* 0x042fe2000f8010ff */
[----:B------:R-:W1:Y:S01]  /*0110*/  LDCU UR6, c[0x0][0x390] ;  /* 0x00007200ff0677ac */ /* 0x000e620008000800 */
[----:B0-----:R-:W-:Y:S02]  /*0120*/  IMAD.WIDE R4, R3, 0x4, R4 ;  /* 0x0000000403047825 */ /* 0x001fe400078e0204 */
[----:B------:R-:W-:-:S03]  /*0130*/  LEA.HI.X R3, R0, UR7, R7, 0x2, P0 ;  /* 0x0000000700037c11 */ /* 0x000fc600080f1407 */
[----:B--2---:R-:W2:Y:S04]  /*0140*/  LDG.E R6, desc[UR4][R4.64] ;  /* 0x0000000404067981 */ /* 0x004ea8000c1e1900 */
[----:B------:R-:W2:Y:S01]  /*0150*/  LDG.E R7, desc[UR4][R2.64] ;  /* 0x0000000402077981 */ /* 0x000ea2000c1e1900 */
[----:B------:R-:W-:-:S04]  /*0160*/  LOP3.LUT R0, RZ, R0, RZ, 0x33, !PT ;  /* 0x00000000ff007212 */ /* 0x000fc800078e33ff */
[----:B-1----:R-:W-:-:S04]  /*0170*/  SHF.R.U32.HI R0, RZ, UR6, R0 ;  /* 0x00000006ff007c19 */ /* 0x002fc80008011600 */
[----:B------:R-:W-:-:S04]  /*0180*/  LOP3.LUT R0, R0, 0x1, RZ, 0xc0, !PT ;  /* 0x0000000100007812 */ /* 0x000fc800078ec0ff */
[----:B------:R-:W-:-:S04]  /*0190*/  ISETP.NE.U32.AND P0, PT, R0, 0x1, PT ;  /* 0x000000010000780c */ /* 0x000fc80003f05070 */
[----:B--2---:R-:W-:-:S13]  /*01a0*/  ISETP.LE.XOR P0, PT, R7, R6, !P0 ;  /* 0x000000060700720c */ /* 0x004fda0004703a70 */
[----:B------:R-:W-:Y:S05]  /*01b0*/  @!P0 EXIT ;  /* 0x000000000000894d */ /* 0x000fea0003800000 */
[----:B------:R-:W-:Y:S04]  /*01c0*/  STG.E desc[UR4][R2.64], R6 ;  /* 0x0000000602007986 */ /* 0x000fe8000c101904 */
[----:B------:R-:W-:Y:S01]  /*01d0*/  STG.E desc[UR4][R4.64], R7 ;  /* 0x0000000704007986 */ /* 0x000fe2000c101904 */
[----:B------:R-:W-:Y:S05]  /*01e0*/  EXIT ;  /* 0x000000000000794d */ /* 0x000fea0003800000 */
.L_x_7:
        /* <DEDUP_REMOVED lines=9> */
.L_x_14:


//--------------------- .text._Z21intraBlockMergeSharedPimii --------------------------
	.section	.text._Z21intraBlockMergeSharedPimii,"ax",@progbits
	.align	128
        .global         _Z21intraBlockMergeSharedPimii
        .type           _Z21intraBlockMergeSharedPimii,@function
        .size           _Z21intraBlockMergeSharedPimii,(.L_x_15 - _Z21intraBlockMergeSharedPimii)
        .other          _Z21intraBlockMergeSharedPimii,@"STO_CUDA_ENTRY STV_DEFAULT"
_Z21intraBlockMergeSharedPimii:
.text._Z21intraBlockMergeSharedPimii:
[----:B------:R-:W-:Y:S01]  /*0000*/  LDC R1, c[0x0][0x37c] ;  /* 0x0000df00ff017b82 */ /* 0x000fe20000000800 */
[----:B------:R-:W0:Y:S07]  /*0010*/  S2R R6, SR_TID.X ;  /* 0x0000000000067919 */ /* 0x000e2e0000002100 */
[----:B------:R-:W0:Y:S01]  /*0020*/  S2UR UR4, SR_CTAID.X ;  /* 0x00000000000479c3 */ /* 0x000e220000002500 */
[----:B------:R-:W1:Y:S07]  /*0030*/  LDCU.64 UR6, c[0x0][0x388] ;  /* 0x00007100ff0677ac */ /* 0x000e6e0008000a00 */
[----:B------:R-:W0:Y:S02]  /*0040*/  LDC R3, c[0x0][0x360] ;  /* 0x0000d800ff037b82 */ /* 0x000e240000000800 */
[----:B0-----:R-:W-:Y:S01]  /*0050*/  IMAD R0, R3, UR4, R6 ;  /* 0x0000000403007c24 */ /* 0x001fe2000f8e0206 */
[----:B------:R-:W0:Y:S04]  /*0060*/  LDCU UR4, c[0x0][0x394] ;  /* 0x00007280ff0477ac */ /* 0x000e280008000800 */
[----:B-1----:R-:W-:-:S02]  /*0070*/  ISETP.GE.U32.AND P0, PT, R0, UR6, PT ;  /* 0x0000000600007c0c */ /* 0x002fc4000bf06070 */
[----:B------:R-:W-:-:S04]  /*0080*/  SHF.R.S32.HI R3, RZ, 0x1f, R0 ;  /* 0x0000001fff037819 */ /* 0x000fc80000011400 */
[----:B------:R-:W-:-:S13]  /*0090*/  ISETP.GE.U32.AND.EX P0, PT, R3, UR7, PT, P0 ;  /* 0x0000000703007c0c */ /* 0x000fda000bf06100 */
[----:B0-----:R-:W-:Y:S05]  /*00a0*/  @P0 EXIT ;  /* 0x000000000000094d */ /* 0x001fea0003800000 */
[----:B------:R-:W0:Y:S01]  /*00b0*/  LDCU.64 UR6, c[0x0][0x380] ;  /* 0x00007000ff0677ac */ /* 0x000e220008000a00 */
[----:B------:R-:W1:Y:S01]  /*00c0*/  LDCU.64 UR8, c[0x0][0x358] ;  /* 0x00006b00ff0877ac */ /* 0x000e620008000a00 */
[----:B0-----:R-:W-:-:S04]  /*00d0*/  LEA R2, P0, R0, UR6, 0x2 ;  /* 0x0000000600027c11 */ /* 0x001fc8000f8010ff */
[----:B------:R-:W-:-:S05]  /*00e0*/  LEA.HI.X R3, R0, UR7, R3, 0x2, P0 ;  /* 0x0000000700037c11 */ /* 0x000fca00080f1403 */
[----:B-1----:R-:W2:Y:S01]  /*00f0*/  LDG.E R4, desc[UR8][R2.64] ;  /* 0x0000000802047981 */ /* 0x002ea2000c1e1900 */
[----:B------:R-:W0:Y:S01]  /*0100*/  S2UR UR6, SR_CgaCtaId ;  /* 0x00000000000679c3 */ /* 0x000e220000008800 */
[----:B------:R-:W-:Y:S01]  /*0110*/  UMOV UR5, 0x400 ;  /* 0x0000040000057882 */ /* 0x000fe20000000000 */
[----:B------:R-:W-:Y:S01]  /*0120*/  LOP3.LUT R0, RZ, R0, RZ, 0x33, !PT ;  /* 0x00000000ff007212 */ /* 0x000fe200078e33ff */
[----:B0-----:R-:W-:Y:S01]  /*0130*/  ULEA UR5, UR6, UR5, 0x18 ;  /* 0x0000000506057291 */ /* 0x001fe2000f8ec0ff */
[----:B------:R-:W0:Y:S05]  /*0140*/  LDCU.64 UR6, c[0x0][0x390] ;  /* 0x00007200ff0677ac */ /* 0x000e2a0008000a00 */
[----:B------:R-:W-:Y:S01]  /*0150*/  LEA R5, R6, UR5, 0x2 ;  /* 0x0000000506057c11 */ /* 0x000fe2000f8e10ff */
[----:B0-----:R-:W-:Y:S01]  /*0160*/  UISETP.GE.AND UP0, UPT, UR7, 0x1, UPT ;  /* 0x000000010700788c */ /* 0x001fe2000bf06270 */
[----:B------:R-:W-:-:S03]  /*0170*/  SHF.R.U32.HI R0, RZ, UR6, R0 ;  /* 0x00000006ff007c19 */ /* 0x000fc60008011600 */
[----:B--2---:R0:W-:Y:S01]  /*0180*/  STS [R5], R4 ;  /* 0x0000000405007388 */ /* 0x0041e20000000800 */
[----:B------:R-:W-:Y:S06]  /*0190*/  BAR.SYNC.DEFER_BLOCKING 0x0 ;  /* 0x0000000000007b1d */ /* 0x000fec0000010000 */
[----:B------:R-:W-:Y:S05]  /*01a0*/  BRA.U !UP0, `(.L_x_8) ;  /* 0x0000000108487547 */ /* 0x000fea000b800000 */
[----:B------:R-:W-:-:S04]  /*01b0*/  LOP3.LUT R0, R0, 0x1, RZ, 0xc0, !PT ;  /* 0x0000000100007812 */ /* 0x000fc800078ec0ff */
[----:B------:R-:W-:-:S13]  /*01c0*/  ISETP.NE.U32.AND P0, PT, R0, 0x1, PT ;  /* 0x000000010000780c */ /* 0x000fda0003f05070 */
.L_x_11:
[----:B-1----:R-:W-:Y:S01]  /*01d0*/  LOP3.LUT R7, R6, UR4, RZ, 0x3c, !PT ;  /* 0x0000000406077c12 */ /* 0x002fe2000f8e3cff */
[----:B------:R-:W-:Y:S03]  /*01e0*/  BSSY.RECONVERGENT B0, `(.L_x_9) ;  /* 0x0000009000007945 */ /* 0x000fe60003800200 */
[----:B------:R-:W-:-:S13]  /*01f0*/  ISETP.GT.AND P1, PT, R7, R6, PT ;  /* 0x000000060700720c */ /* 0x000fda0003f24270 */
[----:B------:R-:W-:Y:S05]  /*0200*/  @!P1 BRA `(.L_x_10) ;  /* 0x0000000000189947 */ /* 0x000fea0003800000 */
[----:B------:R-:W-:Y:S01]  /*0210*/  LEA R7, R7, UR5, 0x2 ;  /* 0x0000000507077c11 */ /* 0x000fe2000f8e10ff */
[----:B------:R-:W-:Y:S04]  /*0220*/  LDS R0, [R5] ;  /* 0x0000000005007984 */ /* 0x000fe80000000800 */
[----:B0-----:R-:W0:Y:S02]  /*0230*/  LDS R4, [R7] ;  /* 0x0000000007047984 */ /* 0x001e240000000800 */
[----:B0-----:R-:W-:-:S13]  /*0240*/  ISETP.LE.XOR P1, PT, R0, R4, !P0 ;  /* 0x000000040000720c */ /* 0x001fda0004723a70 */
[----:B------:R1:W-:Y:S04]  /*0250*/  @P1 STS [R5], R4 ;  /* 0x0000000405001388 */ /* 0x0003e80000000800 */
[----:B------:R1:W-:Y:S02]  /*0260*/  @P1 STS [R7], R0 ;  /* 0x0000000007001388 */ /* 0x0003e40000000800 */
.L_x_10:
[----:B------:R-:W-:Y:S05]  /*0270*/  BSYNC.RECONVERGENT B0 ;  /* 0x0000000000007941 */ /* 0x000fea0003800200 */
.L_x_9:
[----:B------:R-:W-:Y:S01]  /*0280*/  BAR.SYNC.DEFER_BLOCKING 0x0 ;  /* 0x0000000000007b1d */ /* 0x000fe20000010000 */
[----:B------:R-:W-:Y:S02]  /*0290*/  UISETP.GT.U32.AND UP0, UPT, UR4, 0x1, UPT ;  /* 0x000000010400788c */ /* 0x000fe4000bf04070 */
[----:B------:R-:W-:-:S07]  /*02a0*/  USHF.R.U32.HI UR6, URZ, 0x1, UR4 ;  /* 0x00000001ff067899 */ /* 0x000fce0008011604 */
[----:B------:R-:W-:Y:S01]  /*02b0*/  UMOV UR4, UR6 ;  /* 0x0000000600047c82 */ /* 0x000fe20008000000 */
[----:B------:R-:W-:Y:S05]  /*02c0*/  BRA.U UP0, `(.L_x_11) ;  /* 0xfffffffd00c07547 */ /* 0x000fea000b83ffff */
.L_x_8:
[----:B01----:R-:W0:Y:S04]  /*02d0*/  LDS R5, [R5] ;  /* 0x0000000005057984 */ /* 0x003e280000000800 */
[----:B0-----:R-:W-:Y:S01]  /*02e0*/  STG.E desc[UR8][R2.64], R5 ;  /* 0x0000000502007986 */ /* 0x001fe2000c101908 */
[----:B------:R-:W-:Y:S05]  /*02f0*/  EXIT ;  /* 0x000000000000794d */ /* 0x000fea0003800000 */
.L_x_12:
        /* <DEDUP_REMOVED lines=16> */
.L_x_15:


//--------------------- .nv.shared._Z20intraBlockSortSharedPimi --------------------------
	.section	.nv.shared._Z20intraBlockSortSharedPimi,"aw",@nobits
	.sectionflags	@""
	.align	16
	.zero		1024


//--------------------- .nv.shared.reserved.0     --------------------------
	.section	.nv.shared.reserved.0,"aw",@nobits
	.weak		__nv_reservedSMEM_offset_0_alias
	.size		__nv_reservedSMEM_offset_0_alias, 0, 64
	.other		__nv_reservedSMEM_offset_0_alias,@"STO_CUDA_RESERVED_SHARED STV_DEFAULT"
__nv_reservedSMEM_offset_0_alias:
	.zero		0
	.zero		64


//--------------------- .nv.shared._Z13compareSwapV0Pimii --------------------------
	.section	.nv.shared._Z13compareSwapV0Pimii,"aw",@nobits
	.sectionflags	@""
	.align	16
	.zero		1024


//--------------------- .nv.shared._Z21intraBlockMergeSharedPimii --------------------------
	.section	.nv.shared._Z21intraBlockMergeSharedPimii,"aw",@nobits
	.sectionflags	@""
	.align	16
	.zero		1024


//--------------------- .nv.constant0._Z20intraBlockSortSharedPimi --------------------------
	.section	.nv.constant0._Z20intraBlockSortSharedPimi,"a",@progbits
	.sectionflags	@""
	.align	4
.nv.constant0._Z20intraBlockSortSharedPimi:
	.zero		916


//--------------------- .nv.constant0._Z13compareSwapV0Pimii --------------------------
	.section	.nv.constant0._Z13compareSwapV0Pimii,"a",@progbits
	.sectionflags	@""
	.align	4
.nv.constant0._Z13compareSwapV0Pimii:
	.zero		920


//--------------------- .nv.constant0._Z21intraBlockMergeSharedPimii --------------------------
	.section	.nv.constant0._Z21intraBlockMergeSharedPimii,"a",@progbits
	.sectionflags	@""
	.align	4
.nv.constant0._Z21intraBlockMergeSharedPimii:
	.zero		920


//--------------------- SYMBOLS --------------------------

	.type		.nv.reservedSmem.offset0,@object
	.size		.nv.reservedSmem.offset0,0x4
	.type		.nv.reservedSmem.cap,@object
	.size		.nv.reservedSmem.cap,0x4
